//
// Generated by NVIDIA NVVM Compiler
//
// Compiler Build ID: CL-36424714
// Cuda compilation tools, release 13.0, V13.0.88
// Based on NVVM 20.0.0
//

.version 9.0
.target sm_100
.address_size 64

	// .globl	_Z16histogram_kernelPKcPjjiii
.extern .shared .align 16 .b8 s_hist[];

.visible .entry _Z16histogram_kernelPKcPjjiii(
	.param .u64 .ptr .align 1 _Z16histogram_kernelPKcPjjiii_param_0,
	.param .u64 .ptr .align 1 _Z16histogram_kernelPKcPjjiii_param_1,
	.param .u32 _Z16histogram_kernelPKcPjjiii_param_2,
	.param .u32 _Z16histogram_kernelPKcPjjiii_param_3,
	.param .u32 _Z16histogram_kernelPKcPjjiii_param_4,
	.param .u32 _Z16histogram_kernelPKcPjjiii_param_5
)
{
	.reg .pred 	%p<34>;
	.reg .b32 	%r<224>;
	.reg .b64 	%rd<16>;

	ld.param.u64 	%rd9, [_Z16histogram_kernelPKcPjjiii_param_0];
	ld.param.u64 	%rd8, [_Z16histogram_kernelPKcPjjiii_param_1];
	ld.param.u32 	%r50, [_Z16histogram_kernelPKcPjjiii_param_2];
	ld.param.u32 	%r51, [_Z16histogram_kernelPKcPjjiii_param_3];
	ld.param.u32 	%r53, [_Z16histogram_kernelPKcPjjiii_param_4];
	ld.param.u32 	%r52, [_Z16histogram_kernelPKcPjjiii_param_5];
	cvta.to.global.u64 	%rd1, %rd9;
	sub.s32 	%r1, %r53, %r51;
	add.s32 	%r54, %r1, 32;
	shr.s32 	%r55, %r54, 31;
	shr.u32 	%r56, %r55, 27;
	add.s32 	%r57, %r54, %r56;
	shr.s32 	%r2, %r57, 5;
	mov.u32 	%r223, %tid.x;
	mov.u32 	%r4, %ntid.x;
	shl.b32 	%r5, %r2, 10;
	setp.ge.s32 	%p1, %r223, %r5;
	@%p1 bra 	$L__BB0_7;
	add.s32 	%r58, %r223, %r4;
	max.u32 	%r59, %r5, %r58;
	setp.lt.u32 	%p2, %r58, %r5;
	selp.u32 	%r60, 1, 0, %p2;
	add.s32 	%r61, %r58, %r60;
	sub.s32 	%r62, %r59, %r61;
	div.u32 	%r63, %r62, %r4;
	add.s32 	%r6, %r63, %r60;
	and.b32  	%r64, %r6, 3;
	setp.eq.s32 	%p3, %r64, 3;
	mov.u32 	%r215, %r223;
	@%p3 bra 	$L__BB0_4;
	add.s32 	%r65, %r6, 1;
	and.b32  	%r66, %r65, 3;
	shl.b32 	%r67, %r223, 2;
	mov.u32 	%r68, s_hist;
	add.s32 	%r213, %r68, %r67;
	shl.b32 	%r8, %r4, 2;
	neg.s32 	%r212, %r66;
	mad.lo.s32 	%r215, %r4, %r66, %r223;
$L__BB0_3:
	.pragma "nounroll";
	mov.b32 	%r69, 0;
	st.shared.u32 	[%r213], %r69;
	add.s32 	%r213, %r213, %r8;
	add.s32 	%r212, %r212, 1;
	setp.ne.s32 	%p4, %r212, 0;
	@%p4 bra 	$L__BB0_3;
$L__BB0_4:
	setp.lt.u32 	%p5, %r6, 3;
	@%p5 bra 	$L__BB0_7;
	mov.u32 	%r71, s_hist;
	shl.b32 	%r74, %r4, 2;
$L__BB0_6:
	shl.b32 	%r70, %r215, 2;
	add.s32 	%r72, %r71, %r70;
	mov.b32 	%r73, 0;
	st.shared.u32 	[%r72], %r73;
	add.s32 	%r75, %r72, %r74;
	st.shared.u32 	[%r75], %r73;
	add.s32 	%r76, %r75, %r74;
	st.shared.u32 	[%r76], %r73;
	add.s32 	%r77, %r76, %r74;
	st.shared.u32 	[%r77], %r73;
	add.s32 	%r215, %r74, %r215;
	setp.lt.s32 	%p6, %r215, %r5;
	@%p6 bra 	$L__BB0_6;
$L__BB0_7:
	bar.sync 	0;
	mov.u32 	%r78, %ctaid.x;
	mad.lo.s32 	%r79, %r78, %r4, %r223;
	mul.lo.s32 	%r18, %r52, %r79;
	setp.lt.s32 	%p7, %r52, 1;
	@%p7 bra 	$L__BB0_29;
	and.b32  	%r81, %r223, 31;
	mul.lo.s32 	%r82, %r2, %r81;
	shl.b32 	%r19, %r82, 5;
	and.b32  	%r20, %r52, 3;
	setp.lt.u32 	%p8, %r52, 4;
	mov.b32 	%r219, 0;
	@%p8 bra 	$L__BB0_23;
	and.b32  	%r219, %r52, 2147483644;
	neg.s32 	%r218, %r219;
	add.s32 	%r217, %r18, 3;
	add.s64 	%rd2, %rd1, 1;
	mov.u32 	%r216, %r18;
$L__BB0_10:
	cvt.s64.s32 	%rd10, %r216;
	add.s64 	%rd3, %rd2, %rd10;
	add.s32 	%r27, %r217, -2;
	add.s32 	%r83, %r217, -3;
	setp.ge.u32 	%p9, %r83, %r50;
	@%p9 bra 	$L__BB0_13;
	ld.global.s8 	%r84, [%rd3+-1];
	sub.s32 	%r28, %r84, %r51;
	setp.lt.s32 	%p10, %r28, 0;
	setp.gt.s32 	%p11, %r28, %r1;
	or.pred  	%p12, %p10, %p11;
	@%p12 bra 	$L__BB0_13;
	add.s32 	%r85, %r28, %r19;
	shl.b32 	%r86, %r85, 2;
	mov.u32 	%r87, s_hist;
	add.s32 	%r88, %r87, %r86;
	atom.shared.add.u32 	%r89, [%r88], 1;
$L__BB0_13:
	setp.ge.u32 	%p13, %r27, %r50;
	@%p13 bra 	$L__BB0_16;
	ld.global.s8 	%r90, [%rd3];
	sub.s32 	%r29, %r90, %r51;
	setp.lt.s32 	%p14, %r29, 0;
	setp.gt.s32 	%p15, %r29, %r1;
	or.pred  	%p16, %p14, %p15;
	@%p16 bra 	$L__BB0_16;
	add.s32 	%r91, %r29, %r19;
	shl.b32 	%r92, %r91, 2;
	mov.u32 	%r93, s_hist;
	add.s32 	%r94, %r93, %r92;
	atom.shared.add.u32 	%r95, [%r94], 1;
$L__BB0_16:
	add.s32 	%r96, %r27, 1;
	setp.ge.u32 	%p17, %r96, %r50;
	@%p17 bra 	$L__BB0_19;
	ld.global.s8 	%r97, [%rd3+1];
	sub.s32 	%r30, %r97, %r51;
	setp.lt.s32 	%p18, %r30, 0;
	setp.gt.s32 	%p19, %r30, %r1;
	or.pred  	%p20, %p18, %p19;
	@%p20 bra 	$L__BB0_19;
	add.s32 	%r98, %r30, %r19;
	shl.b32 	%r99, %r98, 2;
	mov.u32 	%r100, s_hist;
	add.s32 	%r101, %r100, %r99;
	atom.shared.add.u32 	%r102, [%r101], 1;
$L__BB0_19:
	setp.ge.u32 	%p21, %r217, %r50;
	@%p21 bra 	$L__BB0_22;
	ld.global.s8 	%r103, [%rd3+2];
	sub.s32 	%r31, %r103, %r51;
	setp.lt.s32 	%p22, %r31, 0;
	setp.gt.s32 	%p23, %r31, %r1;
	or.pred  	%p24, %p22, %p23;
	@%p24 bra 	$L__BB0_22;
	add.s32 	%r104, %r31, %r19;
	shl.b32 	%r105, %r104, 2;
	mov.u32 	%r106, s_hist;
	add.s32 	%r107, %r106, %r105;
	atom.shared.add.u32 	%r108, [%r107], 1;
$L__BB0_22:
	add.s32 	%r218, %r218, 4;
	add.s32 	%r217, %r217, 4;
	add.s32 	%r216, %r216, 4;
	setp.ne.s32 	%p25, %r218, 0;
	@%p25 bra 	$L__BB0_10;
$L__BB0_23:
	setp.eq.s32 	%p26, %r20, 0;
	@%p26 bra 	$L__BB0_29;
	add.s32 	%r221, %r219, %r18;
	neg.s32 	%r220, %r20;
$L__BB0_25:
	.pragma "nounroll";
	setp.ge.u32 	%p27, %r221, %r50;
	@%p27 bra 	$L__BB0_28;
	cvt.s64.s32 	%rd11, %r221;
	add.s64 	%rd12, %rd1, %rd11;
	ld.global.s8 	%r109, [%rd12];
	sub.s32 	%r40, %r109, %r51;
	setp.lt.s32 	%p28, %r40, 0;
	setp.gt.s32 	%p29, %r40, %r1;
	or.pred  	%p30, %p28, %p29;
	@%p30 bra 	$L__BB0_28;
	add.s32 	%r110, %r40, %r19;
	shl.b32 	%r111, %r110, 2;
	mov.u32 	%r112, s_hist;
	add.s32 	%r113, %r112, %r111;
	atom.shared.add.u32 	%r114, [%r113], 1;
$L__BB0_28:
	add.s32 	%r221, %r221, 1;
	add.s32 	%r220, %r220, 1;
	setp.ne.s32 	%p31, %r220, 0;
	@%p31 bra 	$L__BB0_25;
$L__BB0_29:
	bar.sync 	0;
	setp.gt.s32 	%p32, %r223, %r1;
	@%p32 bra 	$L__BB0_32;
	shl.b32 	%r115, %r223, 2;
	mov.u32 	%r116, s_hist;
	add.s32 	%r222, %r116, %r115;
	shl.b32 	%r44, %r4, 2;
	mul.wide.u32 	%rd13, %r223, 4;
	cvta.to.global.u64 	%rd14, %rd8;
	add.s64 	%rd15, %rd14, %rd13;
	mul.wide.u32 	%rd5, %r4, 4;
	shl.b32 	%r45, %r2, 7;
$L__BB0_31:
	ld.shared.u32 	%r117, [%r222];
	add.s32 	%r118, %r222, %r45;
	ld.shared.u32 	%r119, [%r118];
	add.s32 	%r120, %r119, %r117;
	add.s32 	%r121, %r118, %r45;
	ld.shared.u32 	%r122, [%r121];
	add.s32 	%r123, %r122, %r120;
	add.s32 	%r124, %r121, %r45;
	ld.shared.u32 	%r125, [%r124];
	add.s32 	%r126, %r125, %r123;
	add.s32 	%r127, %r124, %r45;
	ld.shared.u32 	%r128, [%r127];
	add.s32 	%r129, %r128, %r126;
	add.s32 	%r130, %r127, %r45;
	ld.shared.u32 	%r131, [%r130];
	add.s32 	%r132, %r131, %r129;
	add.s32 	%r133, %r130, %r45;
	ld.shared.u32 	%r134, [%r133];
	add.s32 	%r135, %r134, %r132;
	add.s32 	%r136, %r133, %r45;
	ld.shared.u32 	%r137, [%r136];
	add.s32 	%r138, %r137, %r135;
	add.s32 	%r139, %r136, %r45;
	ld.shared.u32 	%r140, [%r139];
	add.s32 	%r141, %r140, %r138;
	add.s32 	%r142, %r139, %r45;
	ld.shared.u32 	%r143, [%r142];
	add.s32 	%r144, %r143, %r141;
	add.s32 	%r145, %r142, %r45;
	ld.shared.u32 	%r146, [%r145];
	add.s32 	%r147, %r146, %r144;
	add.s32 	%r148, %r145, %r45;
	ld.shared.u32 	%r149, [%r148];
	add.s32 	%r150, %r149, %r147;
	add.s32 	%r151, %r148, %r45;
	ld.shared.u32 	%r152, [%r151];
	add.s32 	%r153, %r152, %r150;
	add.s32 	%r154, %r151, %r45;
	ld.shared.u32 	%r155, [%r154];
	add.s32 	%r156, %r155, %r153;
	add.s32 	%r157, %r154, %r45;
	ld.shared.u32 	%r158, [%r157];
	add.s32 	%r159, %r158, %r156;
	add.s32 	%r160, %r157, %r45;
	ld.shared.u32 	%r161, [%r160];
	add.s32 	%r162, %r161, %r159;
	add.s32 	%r163, %r160, %r45;
	ld.shared.u32 	%r164, [%r163];
	add.s32 	%r165, %r164, %r162;
	add.s32 	%r166, %r163, %r45;
	ld.shared.u32 	%r167, [%r166];
	add.s32 	%r168, %r167, %r165;
	add.s32 	%r169, %r166, %r45;
	ld.shared.u32 	%r170, [%r169];
	add.s32 	%r171, %r170, %r168;
	add.s32 	%r172, %r169, %r45;
	ld.shared.u32 	%r173, [%r172];
	add.s32 	%r174, %r173, %r171;
	add.s32 	%r175, %r172, %r45;
	ld.shared.u32 	%r176, [%r175];
	add.s32 	%r177, %r176, %r174;
	add.s32 	%r178, %r175, %r45;
	ld.shared.u32 	%r179, [%r178];
	add.s32 	%r180, %r179, %r177;
	add.s32 	%r181, %r178, %r45;
	ld.shared.u32 	%r182, [%r181];
	add.s32 	%r183, %r182, %r180;
	add.s32 	%r184, %r181, %r45;
	ld.shared.u32 	%r185, [%r184];
	add.s32 	%r186, %r185, %r183;
	add.s32 	%r187, %r184, %r45;
	ld.shared.u32 	%r188, [%r187];
	add.s32 	%r189, %r188, %r186;
	add.s32 	%r190, %r187, %r45;
	ld.shared.u32 	%r191, [%r190];
	add.s32 	%r192, %r191, %r189;
	add.s32 	%r193, %r190, %r45;
	ld.shared.u32 	%r194, [%r193];
	add.s32 	%r195, %r194, %r192;
	add.s32 	%r196, %r193, %r45;
	ld.shared.u32 	%r197, [%r196];
	add.s32 	%r198, %r197, %r195;
	add.s32 	%r199, %r196, %r45;
	ld.shared.u32 	%r200, [%r199];
	add.s32 	%r201, %r200, %r198;
	add.s32 	%r202, %r199, %r45;
	ld.shared.u32 	%r203, [%r202];
	add.s32 	%r204, %r203, %r201;
	add.s32 	%r205, %r202, %r45;
	ld.shared.u32 	%r206, [%r205];
	add.s32 	%r207, %r206, %r204;
	add.s32 	%r208, %r205, %r45;
	ld.shared.u32 	%r209, [%r208];
	add.s32 	%r210, %r209, %r207;
	atom.global.add.u32 	%r211, [%rd15], %r210;
	add.s32 	%r223, %r223, %r4;
	add.s32 	%r222, %r222, %r44;
	add.s64 	%rd15, %rd15, %rd5;
	setp.le.s32 	%p33, %r223, %r1;
	@%p33 bra 	$L__BB0_31;
$L__BB0_32:
	ret;

}


// ===== COMPILED SASS (sm_100) =====

	.target	sm_100

	.elftype	@"ET_EXEC"


//--------------------- .note.nv.tkinfo           --------------------------
	.section	.note.nv.tkinfo,"",@"SHT_NOTE"
	.sectionflags	@"SHF_NOTE_NV_TKINFO"
	.tkinfo
        /*0018*/ 	.word	0x00000002
        /*0030*/ 	.string	""
        /*0030*/ 	.string	"ptxas"
        /*0030*/ 	.string	"Cuda compilation tools, release 13.0, V13.0.88"
        /*0030*/ 	.string	"Build cuda_13.0.r13.0/compiler.36424714_0"
        /*0030*/ 	.string	"-arch sm_100 -m 64 "



//--------------------- .note.nv.cuinfo           --------------------------
	.section	.note.nv.cuinfo,"",@"SHT_NOTE"
	.sectionflags	@"SHF_NOTE_NV_CUINFO"
        /*0018*/ 	.short	0x0002
        /*001a*/ 	.short	0x0064
        /*001c*/ 	.short	0x0082
	.zero		2


//--------------------- .nv.info                  --------------------------
	.section	.nv.info,"",@"SHT_CUDA_INFO"
	.align	4


	//----- nvinfo : EIATTR_REGCOUNT
	.align		4
        /*0000*/ 	.byte	0x04, 0x2f
        /*0002*/ 	.short	(.L_1 - .L_0)
	.align		4
.L_0:
        /*0004*/ 	.word	index@(_Z16histogram_kernelPKcPjjiii)
        /*0008*/ 	.word	0x0000001f


	//----- nvinfo : EIATTR_FRAME_SIZE
	.align		4
.L_1:
        /*000c*/ 	.byte	0x04, 0x11
        /*000e*/ 	.short	(.L_3 - .L_2)
	.align		4
.L_2:
        /*0010*/ 	.word	index@(_Z16histogram_kernelPKcPjjiii)
        /*0014*/ 	.word	0x00000000


	//----- nvinfo : EIATTR_MIN_STACK_SIZE
	.align		4
.L_3:
        /*0018*/ 	.byte	0x04, 0x12
        /*001a*/ 	.short	(.L_5 - .L_4)
	.align		4
.L_4:
        /*001c*/ 	.word	index@(_Z16histogram_kernelPKcPjjiii)
        /*0020*/ 	.word	0x00000000
.L_5:


//--------------------- .nv.compat                --------------------------
	.section	.nv.compat,"",@"SHT_CUDA_COMPAT_INFO"
	.align	4
        /*0000*/ 	.byte	0x02, 0x09, 0x00, 0x00, 0x02, 0x02, 0x01, 0x00, 0x02, 0x05, 0x05, 0x00, 0x03, 0x07, 0x01, 0x01
        /*0010*/ 	.byte	0x02, 0x03, 0x00, 0x00, 0x02, 0x06, 0x01, 0x00, 0x04, 0x0b, 0x08, 0x00, 0x09, 0x00, 0x00, 0x00
        /*0020*/ 	.byte	0x00, 0x00, 0x00, 0x00


//--------------------- .nv.info._Z16histogram_kernelPKcPjjiii --------------------------
	.section	.nv.info._Z16histogram_kernelPKcPjjiii,"",@"SHT_CUDA_INFO"
	.sectionflags	@""
	.align	4


	//----- nvinfo : EIATTR_CUDA_API_VERSION
	.align		4
        /*0000*/ 	.byte	0x04, 0x37
        /*0002*/ 	.short	(.L_7 - .L_6)
.L_6:
        /*0004*/ 	.word	0x00000082


	//----- nvinfo : EIATTR_KPARAM_INFO
	.align		4
.L_7:
        /*0008*/ 	.byte	0x04, 0x17
        /*000a*/ 	.short	(.L_9 - .L_8)
.L_8:
        /*000c*/ 	.word	0x00000000
        /*0010*/ 	.short	0x0005
        /*0012*/ 	.short	0x001c
        /*0014*/ 	.byte	0x00, 0xf0, 0x11, 0x00


	//----- nvinfo : EIATTR_KPARAM_INFO
	.align		4
.L_9:
        /*0018*/ 	.byte	0x04, 0x17
        /*001a*/ 	.short	(.L_11 - .L_10)
.L_10:
        /*001c*/ 	.word	0x00000000
        /*0020*/ 	.short	0x0004
        /*0022*/ 	.short	0x0018
        /*0024*/ 	.byte	0x00, 0xf0, 0x11, 0x00


	//----- nvinfo : EIATTR_KPARAM_INFO
	.align		4
.L_11:
        /*0028*/ 	.byte	0x04, 0x17
        /*002a*/ 	.short	(.L_13 - .L_12)
.L_12:
        /*002c*/ 	.word	0x00000000
        /*0030*/ 	.short	0x0003
        /*0032*/ 	.short	0x0014
        /*0034*/ 	.byte	0x00, 0xf0, 0x11, 0x00


	//----- nvinfo : EIATTR_KPARAM_INFO
	.align		4
.L_13:
        /*0038*/ 	.byte	0x04, 0x17
        /*003a*/ 	.short	(.L_15 - .L_14)
.L_14:
        /*003c*/ 	.word	0x00000000
        /*0040*/ 	.short	0x0002
        /*0042*/ 	.short	0x0010
        /*0044*/ 	.byte	0x00, 0xf0, 0x11, 0x00


	//----- nvinfo : EIATTR_KPARAM_INFO
	.align		4
.L_15:
        /*0048*/ 	.byte	0x04, 0x17
        /*004a*/ 	.short	(.L_17 - .L_16)
.L_16:
        /*004c*/ 	.word	0x00000000
        /*0050*/ 	.short	0x0001
        /*0052*/ 	.short	0x0008
        /*0054*/ 	.byte	0x00, 0xf5, 0x21, 0x00


	//----- nvinfo : EIATTR_KPARAM_INFO
	.align		4
.L_17:
        /*0058*/ 	.byte	0x04, 0x17
        /*005a*/ 	.short	(.L_19 - .L_18)
.L_18:
        /*005c*/ 	.word	0x00000000
        /*0060*/ 	.short	0x0000
        /*0062*/ 	.short	0x0000
        /*0064*/ 	.byte	0x00, 0xf5, 0x21, 0x00


	//----- nvinfo : EIATTR_SPARSE_MMA_MASK
	.align		4
.L_19:
        /*0068*/ 	.byte	0x03, 0x50
        /*006a*/ 	.short	0x0000


	//----- nvinfo : EIATTR_MAXREG_COUNT
	.align		4
        /*006c*/ 	.byte	0x03, 0x1b
        /*006e*/ 	.short	0x00ff


	//----- nvinfo : EIATTR_NUM_BARRIERS
	.align		4
        /*0070*/ 	.byte	0x02, 0x4c
        /*0072*/ 	.byte	0x01
	.zero		1


	//----- nvinfo : EIATTR_MERCURY_ISA_VERSION
	.align		4
        /*0074*/ 	.byte	0x03, 0x5f
        /*0076*/ 	.short	0x0101


	//----- nvinfo : EIATTR_VRC_CTA_INIT_COUNT
	.align		4
        /*0078*/ 	.byte	0x02, 0x4a
	.zero		1
	.zero		1


	//----- nvinfo : EIATTR_EXIT_INSTR_OFFSETS
	.align		4
        /*007c*/ 	.byte	0x04, 0x1c
        /*007e*/ 	.short	(.L_21 - .L_20)


	//   ....[0]....
.L_20:
        /*0080*/ 	.word	0x00000c30


	//   ....[1]....
        /*0084*/ 	.word	0x000011f0


	//----- nvinfo : EIATTR_CRS_STACK_SIZE
	.align		4
.L_21:
        /*0088*/ 	.byte	0x04, 0x1e
        /*008a*/ 	.short	(.L_23 - .L_22)
.L_22:
        /*008c*/ 	.word	0x00000000


	//----- nvinfo : EIATTR_CBANK_PARAM_SIZE
	.align		4
.L_23:
        /*0090*/ 	.byte	0x03, 0x19
        /*0092*/ 	.short	0x0020


	//----- nvinfo : EIATTR_PARAM_CBANK
	.align		4
        /*0094*/ 	.byte	0x04, 0x0a
        /*0096*/ 	.short	(.L_25 - .L_24)
	.align		4
.L_24:
        /*0098*/ 	.word	index@(.nv.constant0._Z16histogram_kernelPKcPjjiii)
        /*009c*/ 	.short	0x0380
        /*009e*/ 	.short	0x0020


	//----- nvinfo : EIATTR_SW_WAR
	.align		4
.L_25:
        /*00a0*/ 	.byte	0x04, 0x36
        /*00a2*/ 	.short	(.L_27 - .L_26)
.L_26:
        /*00a4*/ 	.word	0x00000008
.L_27:


//--------------------- .nv.callgraph             --------------------------
	.section	.nv.callgraph,"",@"SHT_CUDA_CALLGRAPH"
	.align	4
	.sectionentsize	8
	.align		4
        /*0000*/ 	.word	0x00000000
	.align		4
        /*0004*/ 	.word	0xffffffff
	.align		4
        /*0008*/ 	.word	0x00000000
	.align		4
        /*000c*/ 	.word	0xfffffffe
	.align		4
        /*0010*/ 	.word	0x00000000
	.align		4
        /*0014*/ 	.word	0xfffffffd
	.align		4
        /*0018*/ 	.word	0x00000000
	.align		4
        /*001c*/ 	.word	0xfffffffc


//--------------------- .text._Z16histogram_kernelPKcPjjiii --------------------------
	.section	.text._Z16histogram_kernelPKcPjjiii,"ax",@progbits
	.align	128
        .global         _Z16histogram_kernelPKcPjjiii
        .type           _Z16histogram_kernelPKcPjjiii,@function
        .size           _Z16histogram_kernelPKcPjjiii,(.L_x_22 - _Z16histogram_kernelPKcPjjiii)
        .other          _Z16histogram_kernelPKcPjjiii,@"STO_CUDA_ENTRY STV_DEFAULT"
_Z16histogram_kernelPKcPjjiii:
.text._Z16histogram_kernelPKcPjjiii:
[----:B------:R-:W-:Y:S08]  /*0000*/  LDC R1, c[0x0][0x37c] ;  /* 0x0000df00ff017b82 */ /* 0x000ff00000000800 */
[----:B------:R-:W0:Y:S01]  /*0010*/  LDC R4, c[0x0][0x394] ;  /* 0x0000e500ff047b82 */ /* 0x000e220000000800 */
[----:B------:R-:W0:Y:S01]  /*0020*/  LDCU UR4, c[0x0][0x398] ;  /* 0x00007300ff0477ac */ /* 0x000e220008000800 */
[----:B------:R-:W1:Y:S01]  /*0030*/  S2R R6, SR_TID.X ;  /* 0x0000000000067919 */ /* 0x000e620000002100 */
[----:B------:R-:W-:Y:S01]  /*0040*/  BSSY.RECONVERGENT B0, `(.L_x_0) ;  /* 0x0000046000007945 */ /* 0x000fe20003800200 */
[----:B------:R-:W2:Y:S04]  /*0050*/  LDCU.64 UR10, c[0x0][0x358] ;  /* 0x00006b00ff0a77ac */ /* 0x000ea80008000a00 */
[----:B------:R-:W3:Y:S01]  /*0060*/  LDC R5, c[0x0][0x360] ;  /* 0x0000d800ff057b82 */ /* 0x000ee20000000800 */
[----:B0-----:R-:W-:-:S05]  /*0070*/  IADD3 R4, PT, PT, -R4, UR4, RZ ;  /* 0x0000000404047c10 */ /* 0x001fca000fffe1ff */
[----:B------:R-:W-:-:S05]  /*0080*/  VIADD R0, R4, 0x20 ;  /* 0x0000002004007836 */ /* 0x000fca0000000000 */
[----:B------:R-:W-:-:S04]  /*0090*/  SHF.R.S32.HI R3, RZ, 0x1f, R0 ;  /* 0x0000001fff037819 */ /* 0x000fc80000011400 */
[----:B------:R-:W-:-:S04]  /*00a0*/  LEA.HI R3, R3, R0, RZ, 0x5 ;  /* 0x0000000003037211 */ /* 0x000fc800078f28ff */
[----:B------:R-:W-:-:S05]  /*00b0*/  SHF.R.S32.HI R7, RZ, 0x5, R3 ;  /* 0x00000005ff077819 */ /* 0x000fca0000011403 */
[----:B------:R-:W-:-:S05]  /*00c0*/  IMAD.SHL.U32 R3, R7, 0x400, RZ ;  /* 0x0000040007037824 */ /* 0x000fca00078e00ff */
[----:B-1----:R-:W-:-:S13]  /*00d0*/  ISETP.GE.AND P0, PT, R6, R3, PT ;  /* 0x000000030600720c */ /* 0x002fda0003f06270 */
[----:B--23--:R-:W-:Y:S05]  /*00e0*/  @P0 BRA `(.L_x_1) ;  /* 0x0000000000ec0947 */ /* 0x00cfea0003800000 */
[----:B------:R-:W0:Y:S01]  /*00f0*/  I2F.U32.RP R10, R5 ;  /* 0x00000005000a7306 */ /* 0x000e220000209000 */
[----:B------:R-:W-:Y:S01]  /*0100*/  IMAD.IADD R0, R6, 0x1, R5 ;  /* 0x0000000106007824 */ /* 0x000fe200078e0205 */
[----:B------:R-:W-:Y:S01]  /*0110*/  ISETP.NE.U32.AND P2, PT, R5, RZ, PT ;  /* 0x000000ff0500720c */ /* 0x000fe20003f45070 */
[----:B------:R-:W-:Y:S03]  /*0120*/  BSSY.RECONVERGENT B1, `(.L_x_2) ;  /* 0x0000028000017945 */ /* 0x000fe60003800200 */
[----:B------:R-:W-:Y:S02]  /*0130*/  ISETP.GE.U32.AND P0, PT, R0, R3, PT ;  /* 0x000000030000720c */ /* 0x000fe40003f06070 */
[----:B------:R-:W-:Y:S01]  /*0140*/  VIMNMX.U32 R11, PT, PT, R3, R0, !PT ;  /* 0x00000000030b7248 */ /* 0x000fe20007fe0000 */
[----:B0-----:R-:W0:Y:S02]  /*0150*/  MUFU.RCP R10, R10 ;  /* 0x0000000a000a7308 */ /* 0x001e240000001000 */
[----:B0-----:R-:W-:-:S06]  /*0160*/  VIADD R8, R10, 0xffffffe ;  /* 0x0ffffffe0a087836 */ /* 0x001fcc0000000000 */
[----:B------:R0:W1:Y:S02]  /*0170*/  F2I.FTZ.U32.TRUNC.NTZ R9, R8 ;  /* 0x0000000800097305 */ /* 0x000064000021f000 */
[----:B0-----:R-:W-:Y:S02]  /*0180*/  IMAD.MOV.U32 R8, RZ, RZ, RZ ;  /* 0x000000ffff087224 */ /* 0x001fe400078e00ff */
[----:B-1----:R-:W-:-:S04]  /*0190*/  IMAD.MOV R2, RZ, RZ, -R9 ;  /* 0x000000ffff027224 */ /* 0x002fc800078e0a09 */
[----:B------:R-:W-:Y:S01]  /*01a0*/  IMAD R13, R2, R5, RZ ;  /* 0x00000005020d7224 */ /* 0x000fe200078e02ff */
[----:B------:R-:W-:-:S03]  /*01b0*/  SEL R2, RZ, 0x1, P0 ;  /* 0x00000001ff027807 */ /* 0x000fc60000000000 */
[----:B------:R-:W-:Y:S01]  /*01c0*/  IMAD.HI.U32 R9, R9, R13, R8 ;  /* 0x0000000d09097227 */ /* 0x000fe200078e0008 */
[----:B------:R-:W-:-:S05]  /*01d0*/  IADD3 R0, PT, PT, R11, -R0, -R2 ;  /* 0x800000000b007210 */ /* 0x000fca0007ffe802 */
[----:B------:R-:W-:-:S05]  /*01e0*/  IMAD.HI.U32 R9, R9, R0, RZ ;  /* 0x0000000009097227 */ /* 0x000fca00078e00ff */
[----:B------:R-:W-:-:S05]  /*01f0*/  IADD3 R8, PT, PT, -R9, RZ, RZ ;  /* 0x000000ff09087210 */ /* 0x000fca0007ffe1ff */
[----:B------:R-:W-:-:S05]  /*0200*/  IMAD R0, R5, R8, R0 ;  /* 0x0000000805007224 */ /* 0x000fca00078e0200 */
[----:B------:R-:W-:-:S13]  /*0210*/  ISETP.GE.U32.AND P0, PT, R0, R5, PT ;  /* 0x000000050000720c */ /* 0x000fda0003f06070 */
[----:B------:R-:W-:Y:S02]  /*0220*/  @P0 IMAD.IADD R0, R0, 0x1, -R5 ;  /* 0x0000000100000824 */ /* 0x000fe400078e0a05 */
[----:B------:R-:W-:-:S03]  /*0230*/  @P0 VIADD R9, R9, 0x1 ;  /* 0x0000000109090836 */ /* 0x000fc60000000000 */
[----:B------:R-:W-:-:S13]  /*0240*/  ISETP.GE.U32.AND P1, PT, R0, R5, PT ;  /* 0x000000050000720c */ /* 0x000fda0003f26070 */
[----:B------:R-:W-:Y:S01]  /*0250*/  @P1 VIADD R9, R9, 0x1 ;  /* 0x0000000109091836 */ /* 0x000fe20000000000 */
[----:B------:R-:W-:-:S05]  /*0260*/  @!P2 LOP3.LUT R9, RZ, R5, RZ, 0x33, !PT ;  /* 0x00000005ff09a212 */ /* 0x000fca00078e33ff */
[----:B------:R-:W-:-:S05]  /*0270*/  IMAD.IADD R2, R2, 0x1, R9 ;  /* 0x0000000102027824 */ /* 0x000fca00078e0209 */
[C---:B------:R-:W-:Y:S02]  /*0280*/  LOP3.LUT R0, R2.reuse, 0x3, RZ, 0xc0, !PT ;  /* 0x0000000302007812 */ /* 0x040fe400078ec0ff */
[----:B------:R-:W-:Y:S02]  /*0290*/  ISETP.GE.U32.AND P1, PT, R2, 0x3, PT ;  /* 0x000000030200780c */ /* 0x000fe40003f26070 */
[----:B------:R-:W-:Y:S01]  /*02a0*/  ISETP.NE.AND P0, PT, R0, 0x3, PT ;  /* 0x000000030000780c */ /* 0x000fe20003f05270 */
[----:B------:R-:W-:-:S12]  /*02b0*/  IMAD.MOV.U32 R0, RZ, RZ, R6 ;  /* 0x000000ffff007224 */ /* 0x000fd800078e0006 */
[----:B------:R-:W-:Y:S05]  /*02c0*/  @!P0 BRA `(.L_x_3) ;  /* 0x0000000000348947 */ /* 0x000fea0003800000 */
[----:B------:R-:W0:Y:S01]  /*02d0*/  S2UR UR5, SR_CgaCtaId ;  /* 0x00000000000579c3 */ /* 0x000e220000008800 */
[----:B------:R-:W-:Y:S01]  /*02e0*/  VIADD R0, R2, 0x1 ;  /* 0x0000000102007836 */ /* 0x000fe20000000000 */
[----:B------:R-:W-:-:S04]  /*02f0*/  UMOV UR4, 0x400 ;  /* 0x0000040000047882 */ /* 0x000fc80000000000 */
[----:B------:R-:W-:-:S04]  /*0300*/  LOP3.LUT R2, R0, 0x3, RZ, 0xc0, !PT ;  /* 0x0000000300027812 */ /* 0x000fc800078ec0ff */
[C---:B------:R-:W-:Y:S01]  /*0310*/  IADD3 R8, PT, PT, -R2.reuse, RZ, RZ ;  /* 0x000000ff02087210 */ /* 0x040fe20007ffe1ff */
[----:B------:R-:W-:Y:S01]  /*0320*/  IMAD R0, R2, R5, R6 ;  /* 0x0000000502007224 */ /* 0x000fe200078e0206 */
[----:B0-----:R-:W-:-:S06]  /*0330*/  ULEA UR4, UR5, UR4, 0x18 ;  /* 0x0000000405047291 */ /* 0x001fcc000f8ec0ff */
[----:B------:R-:W-:-:S07]  /*0340*/  LEA R2, R6, UR4, 0x2 ;  /* 0x0000000406027c11 */ /* 0x000fce000f8e10ff */
.L_x_4:
[----:B------:R-:W-:Y:S01]  /*0350*/  VIADD R8, R8, 0x1 ;  /* 0x0000000108087836 */ /* 0x000fe20000000000 */
[----:B------:R0:W-:Y:S04]  /*0360*/  STS [R2], RZ ;  /* 0x000000ff02007388 */ /* 0x0001e80000000800 */
[----:B------:R-:W-:Y:S01]  /*0370*/  ISETP.NE.AND P0, PT, R8, RZ, PT ;  /* 0x000000ff0800720c */ /* 0x000fe20003f05270 */
[----:B0-----:R-:W-:-:S12]  /*0380*/  IMAD R2, R5, 0x4, R2 ;  /* 0x0000000405027824 */ /* 0x001fd800078e0202 */
[----:B------:R-:W-:Y:S05]  /*0390*/  @P0 BRA `(.L_x_4) ;  /* 0xfffffffc00ec0947 */ /* 0x000fea000383ffff */
.L_x_3:
[----:B------:R-:W-:Y:S05]  /*03a0*/  BSYNC.RECONVERGENT B1 ;  /* 0x0000000000017941 */ /* 0x000fea0003800200 */
.L_x_2:
[----:B------:R-:W-:Y:S05]  /*03b0*/  @!P1 BRA `(.L_x_1) ;  /* 0x0000000000389947 */ /* 0x000fea0003800000 */
[----:B------:R-:W0:Y:S01]  /*03c0*/  S2R R9, SR_CgaCtaId ;  /* 0x0000000000097919 */ /* 0x000e220000008800 */
[----:B------:R-:W-:-:S04]  /*03d0*/  MOV R2, 0x400 ;  /* 0x0000040000027802 */ /* 0x000fc80000000f00 */
[----:B0-----:R-:W-:-:S07]  /*03e0*/  LEA R11, R9, R2, 0x18 ;  /* 0x00000002090b7211 */ /* 0x001fce00078ec0ff */
.L_x_5:
[----:B0-----:R-:W-:Y:S01]  /*03f0*/  IMAD R2, R0, 0x4, R11 ;  /* 0x0000000400027824 */ /* 0x001fe200078e020b */
[----:B------:R-:W-:-:S03]  /*0400*/  LEA R0, R5, R0, 0x2 ;  /* 0x0000000005007211 */ /* 0x000fc600078e10ff */
[C---:B------:R-:W-:Y:S01]  /*0410*/  IMAD R8, R5.reuse, 0x4, R2 ;  /* 0x0000000405087824 */ /* 0x040fe200078e0202 */
[----:B------:R0:W-:Y:S01]  /*0420*/  STS [R2], RZ ;  /* 0x000000ff02007388 */ /* 0x0001e20000000800 */
[----:B------:R-:W-:Y:S02]  /*0430*/  ISETP.GE.AND P0, PT, R0, R3, PT ;  /* 0x000000030000720c */ /* 0x000fe40003f06270 */
[C---:B------:R-:W-:Y:S01]  /*0440*/  IMAD R10, R5.reuse, 0x4, R8 ;  /* 0x00000004050a7824 */ /* 0x040fe200078e0208 */
[----:B------:R0:W-:Y:S03]  /*0450*/  STS [R8], RZ ;  /* 0x000000ff08007388 */ /* 0x0001e60000000800 */
[----:B------:R-:W-:Y:S01]  /*0460*/  IMAD R9, R5, 0x4, R10 ;  /* 0x0000000405097824 */ /* 0x000fe200078e020a */
[----:B------:R0:W-:Y:S04]  /*0470*/  STS [R10], RZ ;  /* 0x000000ff0a007388 */ /* 0x0001e80000000800 */
[----:B------:R0:W-:Y:S02]  /*0480*/  STS [R9], RZ ;  /* 0x000000ff09007388 */ /* 0x0001e40000000800 */
[----:B------:R-:W-:Y:S05]  /*0490*/  @!P0 BRA `(.L_x_5) ;  /* 0xfffffffc00d48947 */ /* 0x000fea000383ffff */
.L_x_1:
[----:B------:R-:W-:Y:S05]  /*04a0*/  BSYNC.RECONVERGENT B0 ;  /* 0x0000000000007941 */ /* 0x000fea0003800200 */
.L_x_0:
[----:B------:R-:W1:Y:S02]  /*04b0*/  LDCU UR5, c[0x0][0x39c] ;  /* 0x00007380ff0577ac */ /* 0x000e640008000800 */
[----:B-1----:R-:W-:Y:S01]  /*04c0*/  UISETP.GE.AND UP0, UPT, UR5, 0x1, UPT ;  /* 0x000000010500788c */ /* 0x002fe2000bf06270 */
[----:B------:R-:W-:Y:S08]  /*04d0*/  BAR.SYNC.DEFER_BLOCKING 0x0 ;  /* 0x0000000000007b1d */ /* 0x000ff00000010000 */
[----:B------:R-:W-:Y:S05]  /*04e0*/  BRA.U !UP0, `(.L_x_6) ;  /* 0x0000000508c87547 */ /* 0x000fea000b800000 */
[----:B------:R-:W0:Y:S01]  /*04f0*/  S2UR UR4, SR_CTAID.X ;  /* 0x00000000000479c3 */ /* 0x000e220000002500 */
[----:B------:R-:W-:Y:S01]  /*0500*/  UISETP.GE.U32.AND UP0, UPT, UR5, 0x4, UPT ;  /* 0x000000040500788c */ /* 0x000fe2000bf06070 */
[----:B------:R-:W-:Y:S01]  /*0510*/  LOP3.LUT R0, R6, 0x1f, RZ, 0xc0, !PT ;  /* 0x0000001f06007812 */ /* 0x000fe200078ec0ff */
[----:B------:R-:W-:-:S04]  /*0520*/  ULOP3.LUT UR7, UR5, 0x3, URZ, 0xc0, !UPT ;  /* 0x0000000305077892 */ /* 0x000fc8000f8ec0ff */
[----:B------:R-:W-:Y:S02]  /*0530*/  IMAD R0, R7, R0, RZ ;  /* 0x0000000007007224 */ /* 0x000fe400078e02ff */
[----:B0-----:R-:W-:Y:S01]  /*0540*/  IMAD R2, R5, UR4, R6 ;  /* 0x0000000405027c24 */ /* 0x001fe2000f8e0206 */
[----:B------:R-:W-:-:S03]  /*0550*/  UMOV UR4, URZ ;  /* 0x000000ff00047c82 */ /* 0x000fc60008000000 */
[----:B------:R-:W-:Y:S01]  /*0560*/  IMAD R10, R2, UR5, RZ ;  /* 0x00000005020a7c24 */ /* 0x000fe2000f8e02ff */
[----:B------:R-:W-:Y:S06]  /*0570*/  BRA.U !UP0, `(.L_x_7) ;  /* 0x0000000508347547 */ /* 0x000fec000b800000 */
[----:B------:R-:W-:Y:S01]  /*0580*/  ULOP3.LUT UR4, UR5, 0x7ffffffc, URZ, 0xc0, !UPT ;  /* 0x7ffffffc05047892 */ /* 0x000fe2000f8ec0ff */
[----:B------:R-:W-:Y:S01]  /*0590*/  VIADD R11, R10, 0x3 ;  /* 0x000000030a0b7836 */ /* 0x000fe20000000000 */
[----:B------:R-:W0:Y:S01]  /*05a0*/  LDCU UR14, c[0x0][0x394] ;  /* 0x00007280ff0e77ac */ /* 0x000e220008000800 */
[----:B------:R-:W-:Y:S01]  /*05b0*/  IMAD.MOV.U32 R8, RZ, RZ, R10 ;  /* 0x000000ffff087224 */ /* 0x000fe200078e000a */
[----:B------:R-:W1:Y:S01]  /*05c0*/  LDCU UR9, c[0x0][0x390] ;  /* 0x00007200ff0977ac */ /* 0x000e620008000800 */
[----:B------:R-:W2:Y:S01]  /*05d0*/  LDCU.64 UR12, c[0x0][0x380] ;  /* 0x00007000ff0c77ac */ /* 0x000ea20008000a00 */
[----:B------:R-:W-:-:S12]  /*05e0*/  UIADD3 UR8, UPT, UPT, -UR4, URZ, URZ ;  /* 0x000000ff04087290 */ /* 0x000fd8000fffe1ff */
.L_x_16:
[C---:B---3--:R-:W-:Y:S01]  /*05f0*/  VIADD R2, R11.reuse, 0xfffffffd ;  /* 0xfffffffd0b027836 */ /* 0x048fe20000000000 */
[----:B------:R-:W-:Y:S01]  /*0600*/  UIADD3 UR8, UPT, UPT, UR8, 0x4, URZ ;  /* 0x0000000408087890 */ /* 0x000fe2000fffe0ff */
[C---:B------:R-:W-:Y:S01]  /*0610*/  VIADD R3, R11.reuse, 0xffffffff ;  /* 0xffffffff0b037836 */ /* 0x040fe20000000000 */
[----:B------:R-:W-:Y:S01]  /*0620*/  BSSY.RECONVERGENT B0, `(.L_x_8) ;  /* 0x0000015000007945 */ /* 0x000fe20003800200 */
[----:B012---:R-:W-:Y:S01]  /*0630*/  VIADD R9, R11, 0xfffffffe ;  /* 0xfffffffe0b097836 */ /* 0x007fe20000000000 */
[----:B-1----:R-:W-:Y:S01]  /*0640*/  ISETP.GE.U32.AND P0, PT, R2, UR9, PT ;  /* 0x0000000902007c0c */ /* 0x002fe2000bf06070 */
[----:B------:R-:W-:Y:S01]  /*0650*/  UISETP.NE.AND UP0, UPT, UR8, URZ, UPT ;  /* 0x000000ff0800728c */ /* 0x000fe2000bf05270 */
[----:B--2---:R-:W-:Y:S02]  /*0660*/  IADD3.X R2, P4, PT, R8, UR12, RZ, PT, !PT ;  /* 0x0000000c08027c10 */ /* 0x004fe4000bf9e4ff */
[----:B------:R-:W-:Y:S02]  /*0670*/  ISETP.GE.U32.AND P1, PT, R3, UR9, PT ;  /* 0x0000000903007c0c */ /* 0x000fe4000bf26070 */
[----:B------:R-:W-:-:S02]  /*0680*/  ISETP.GE.U32.AND P3, PT, R9, UR9, PT ;  /* 0x0000000909007c0c */ /* 0x000fc4000bf66070 */
[----:B------:R-:W-:Y:S02]  /*0690*/  ISETP.GE.U32.AND P2, PT, R11, UR9, PT ;  /* 0x000000090b007c0c */ /* 0x000fe4000bf46070 */
[----:B------:R-:W-:-:S03]  /*06a0*/  LEA.HI.X.SX32 R3, R8, UR13, 0x1, P4 ;  /* 0x0000000d08037c11 */ /* 0x000fc6000a0f0eff */
[----:B------:R-:W-:Y:S08]  /*06b0*/  @P0 BRA `(.L_x_9) ;  /* 0x00000000002c0947 */ /* 0x000ff00003800000 */
[----:B------:R-:W0:Y:S02]  /*06c0*/  LDG.E.S8 R9, desc[UR10][R2.64+-0x1] ;  /* 0xffffff0a02097981 */ /* 0x000e24000c1e1300 */
[----:B0-----:R-:W-:-:S05]  /*06d0*/  VIADD R9, R9, -UR14 ;  /* 0x8000000e09097c36 */ /* 0x001fca0008000000 */
[----:B------:R-:W-:-:S04]  /*06e0*/  ISETP.GT.AND P0, PT, R9, R4, PT ;  /* 0x000000040900720c */ /* 0x000fc80003f04270 */
[----:B------:R-:W-:-:S13]  /*06f0*/  ISETP.LT.OR P0, PT, R9, RZ, P0 ;  /* 0x000000ff0900720c */ /* 0x000fda0000701670 */
[----:B------:R-:W-:Y:S05]  /*0700*/  @P0 BRA `(.L_x_9) ;  /* 0x0000000000180947 */ /* 0x000fea0003800000 */
[----:B------:R-:W0:Y:S01]  /*0710*/  S2UR UR6, SR_CgaCtaId ;  /* 0x00000000000679c3 */ /* 0x000e220000008800 */
[----:B------:R-:W-:Y:S01]  /*0720*/  UMOV UR5, 0x400 ;  /* 0x0000040000057882 */ /* 0x000fe20000000000 */
[----:B------:R-:W-:Y:S01]  /*0730*/  LEA R9, R0, R9, 0x5 ;  /* 0x0000000900097211 */ /* 0x000fe200078e28ff */
[----:B0-----:R-:W-:-:S06]  /*0740*/  ULEA UR5, UR6, UR5, 0x18 ;  /* 0x0000000506057291 */ /* 0x001fcc000f8ec0ff */
[----:B------:R-:W-:-:S05]  /*0750*/  LEA R9, R9, UR5, 0x2 ;  /* 0x0000000509097c11 */ /* 0x000fca000f8e10ff */
[----:B------:R1:W-:Y:S02]  /*0760*/  ATOMS.POPC.INC.32 RZ, [R9+URZ] ;  /* 0x0000000009ff7f8c */ /* 0x0003e4000d8000ff */
.L_x_9:
[----:B0-----:R-:W-:Y:S05]  /*0770*/  BSYNC.RECONVERGENT B0 ;  /* 0x0000000000007941 */ /* 0x001fea0003800200 */
.L_x_8:
[----:B------:R-:W-:Y:S04]  /*0780*/  BSSY.RECONVERGENT B0, `(.L_x_10) ;  /* 0x000000d000007945 */ /* 0x000fe80003800200 */
[----:B------:R-:W-:Y:S05]  /*0790*/  @P3 BRA `(.L_x_11) ;  /* 0x00000000002c3947 */ /* 0x000fea0003800000 */
[----:B-1----:R-:W2:Y:S02]  /*07a0*/  LDG.E.S8 R9, desc[UR10][R2.64] ;  /* 0x0000000a02097981 */ /* 0x002ea4000c1e1300 */
[----:B--2---:R-:W-:-:S05]  /*07b0*/  VIADD R9, R9, -UR14 ;  /* 0x8000000e09097c36 */ /* 0x004fca0008000000 */
[----:B------:R-:W-:-:S04]  /*07c0*/  ISETP.GT.AND P0, PT, R9, R4, PT ;  /* 0x000000040900720c */ /* 0x000fc80003f04270 */
[----:B------:R-:W-:-:S13]  /*07d0*/  ISETP.LT.OR P0, PT, R9, RZ, P0 ;  /* 0x000000ff0900720c */ /* 0x000fda0000701670 */
[----:B------:R-:W-:Y:S05]  /*07e0*/  @P0 BRA `(.L_x_11) ;  /* 0x0000000000180947 */ /* 0x000fea0003800000 */
[----:B------:R-:W0:Y:S01]  /*07f0*/  S2UR UR6, SR_CgaCtaId ;  /* 0x00000000000679c3 */ /* 0x000e220000008800 */
[----:B------:R-:W-:Y:S01]  /*0800*/  UMOV UR5, 0x400 ;  /* 0x0000040000057882 */ /* 0x000fe20000000000 */
[----:B------:R-:W-:Y:S01]  /*0810*/  IMAD R9, R0, 0x20, R9 ;  /* 0x0000002000097824 */ /* 0x000fe200078e0209 */
[----:B0-----:R-:W-:-:S06]  /*0820*/  ULEA UR5, UR6, UR5, 0x18 ;  /* 0x0000000506057291 */ /* 0x001fcc000f8ec0ff */
[----:B------:R-:W-:-:S05]  /*0830*/  LEA R9, R9, UR5, 0x2 ;  /* 0x0000000509097c11 */ /* 0x000fca000f8e10ff */
[----:B------:R0:W-:Y:S02]  /*0840*/  ATOMS.POPC.INC.32 RZ, [R9+URZ] ;  /* 0x0000000009ff7f8c */ /* 0x0001e4000d8000ff */
.L_x_11:
[----:B------:R-:W-:Y:S05]  /*0850*/  BSYNC.RECONVERGENT B0 ;  /* 0x0000000000007941 */ /* 0x000fea0003800200 */
.L_x_10:
[----:B------:R-:W-:Y:S04]  /*0860*/  BSSY.RECONVERGENT B0, `(.L_x_12) ;  /* 0x000000d000007945 */ /* 0x000fe80003800200 */
[----:B------:R-:W-:Y:S05]  /*0870*/  @P1 BRA `(.L_x_13) ;  /* 0x00000000002c1947 */ /* 0x000fea0003800000 */
[----:B01----:R-:W2:Y:S02]  /*0880*/  LDG.E.S8 R9, desc[UR10][R2.64+0x1] ;  /* 0x0000010a02097981 */ /* 0x003ea4000c1e1300 */
        /* <DEDUP_REMOVED lines=10> */
.L_x_13:
[----:B------:R-:W-:Y:S05]  /*0930*/  BSYNC.RECONVERGENT B0 ;  /* 0x0000000000007941 */ /* 0x000fea0003800200 */
.L_x_12:
[----:B------:R-:W-:Y:S04]  /*0940*/  BSSY.RECONVERGENT B0, `(.L_x_14) ;  /* 0x000000d000007945 */ /* 0x000fe80003800200 */
[----:B------:R-:W-:Y:S05]  /*0950*/  @P2 BRA `(.L_x_15) ;  /* 0x00000000002c2947 */ /* 0x000fea0003800000 */
[----:B------:R-:W0:Y:S02]  /*0960*/  LDG.E.S8 R2, desc[UR10][R2.64+0x2] ;  /* 0x0000020a02027981 */ /* 0x000e24000c1e1300 */
[----:B012---:R-:W-:-:S05]  /*0970*/  VIADD R9, R2, -UR14 ;  /* 0x8000000e02097c36 */ /* 0x007fca0008000000 */
        /* <DEDUP_REMOVED lines=9> */
.L_x_15:
[----:B------:R-:W-:Y:S05]  /*0a10*/  BSYNC.RECONVERGENT B0 ;  /* 0x0000000000007941 */ /* 0x000fea0003800200 */
.L_x_14:
[----:B------:R-:W-:Y:S02]  /*0a20*/  VIADD R11, R11, 0x4 ;  /* 0x000000040b0b7836 */ /* 0x000fe40000000000 */
[----:B------:R-:W-:Y:S01]  /*0a30*/  VIADD R8, R8, 0x4 ;  /* 0x0000000408087836 */ /* 0x000fe20000000000 */
[----:B------:R-:W-:Y:S06]  /*0a40*/  BRA.U UP0, `(.L_x_16) ;  /* 0xfffffff900e87547 */ /* 0x000fec000b83ffff */
.L_x_7:
[----:B------:R-:W-:-:S09]  /*0a50*/  UISETP.NE.AND UP0, UPT, UR7, URZ, UPT ;  /* 0x000000ff0700728c */ /* 0x000fd2000bf05270 */
[----:B------:R-:W-:Y:S05]  /*0a60*/  BRA.U !UP0, `(.L_x_6) ;  /* 0x0000000108687547 */ /* 0x000fea000b800000 */
[----:B------:R-:W-:Y:S01]  /*0a70*/  VIADD R8, R10, UR4 ;  /* 0x000000040a087c36 */ /* 0x000fe20008000000 */
[----:B------:R-:W4:Y:S01]  /*0a80*/  LDCU UR9, c[0x0][0x390] ;  /* 0x00007200ff0977ac */ /* 0x000f220008000800 */
[----:B------:R-:W0:Y:S01]  /*0a90*/  LDCU UR14, c[0x0][0x394] ;  /* 0x00007280ff0e77ac */ /* 0x000e220008000800 */
[----:B------:R-:W0:Y:S01]  /*0aa0*/  LDCU.64 UR12, c[0x0][0x380] ;  /* 0x00007000ff0c77ac */ /* 0x000e220008000a00 */
[----:B------:R-:W-:-:S12]  /*0ab0*/  UIADD3 UR8, UPT, UPT, -UR7, URZ, URZ ;  /* 0x000000ff07087290 */ /* 0x000fd8000fffe1ff */
.L_x_19:
[----:B----4-:R-:W-:Y:S01]  /*0ac0*/  ISETP.GE.U32.AND P0, PT, R8, UR9, PT ;  /* 0x0000000908007c0c */ /* 0x010fe2000bf06070 */
[----:B------:R-:W-:Y:S01]  /*0ad0*/  UIADD3 UR8, UPT, UPT, UR8, 0x1, URZ ;  /* 0x0000000108087890 */ /* 0x000fe2000fffe0ff */
[----:B------:R-:W-:Y:S03]  /*0ae0*/  BSSY.RECONVERGENT B0, `(.L_x_17) ;  /* 0x0000010000007945 */ /* 0x000fe60003800200 */
[----:B------:R-:W-:-:S08]  /*0af0*/  UISETP.NE.AND UP0, UPT, UR8, URZ, UPT ;  /* 0x000000ff0800728c */ /* 0x000fd0000bf05270 */
[----:B------:R-:W-:Y:S05]  /*0b00*/  @P0 BRA `(.L_x_18) ;  /* 0x0000000000340947 */ /* 0x000fea0003800000 */
[----:B0--3--:R-:W-:-:S04]  /*0b10*/  IADD3 R2, P0, PT, R8, UR12, RZ ;  /* 0x0000000c08027c10 */ /* 0x009fc8000ff1e0ff */
[----:B------:R-:W-:-:S05]  /*0b20*/  LEA.HI.X.SX32 R3, R8, UR13, 0x1, P0 ;  /* 0x0000000d08037c11 */ /* 0x000fca00080f0eff */
[----:B------:R-:W1:Y:S02]  /*0b30*/  LDG.E.S8 R2, desc[UR10][R2.64] ;  /* 0x0000000a02027981 */ /* 0x000e64000c1e1300 */
[----:B-12---:R-:W-:-:S05]  /*0b40*/  VIADD R9, R2, -UR14 ;  /* 0x8000000e02097c36 */ /* 0x006fca0008000000 */
        /* <DEDUP_REMOVED lines=9> */
.L_x_18:
[----:B0-----:R-:W-:Y:S05]  /*0be0*/  BSYNC.RECONVERGENT B0 ;  /* 0x0000000000007941 */ /* 0x001fea0003800200 */
.L_x_17:
[----:B------:R-:W-:Y:S01]  /*0bf0*/  IADD3 R8, PT, PT, R8, 0x1, RZ ;  /* 0x0000000108087810 */ /* 0x000fe20007ffe0ff */
[----:B------:R-:W-:Y:S06]  /*0c00*/  BRA.U UP0, `(.L_x_19) ;  /* 0xfffffffd00ac7547 */ /* 0x000fec000b83ffff */
.L_x_6:
[----:B------:R-:W-:Y:S01]  /*0c10*/  BAR.SYNC.DEFER_BLOCKING 0x0 ;  /* 0x0000000000007b1d */ /* 0x000fe20000010000 */
[----:B------:R-:W-:-:S13]  /*0c20*/  ISETP.GT.AND P0, PT, R6, R4, PT ;  /* 0x000000040600720c */ /* 0x000fda0003f04270 */
[----:B------:R-:W-:Y:S05]  /*0c30*/  @P0 EXIT ;  /* 0x000000000000094d */ /* 0x000fea0003800000 */
[----:B------:R-:W5:Y:S01]  /*0c40*/  S2UR UR5, SR_CgaCtaId ;  /* 0x00000000000579c3 */ /* 0x000f620000008800 */
[----:B------:R-:W-:-:S07]  /*0c50*/  UMOV UR4, 0x400 ;  /* 0x0000040000047882 */ /* 0x000fce0000000000 */
[----:B0--34-:R-:W0:Y:S01]  /*0c60*/  LDC.64 R2, c[0x0][0x388] ;  /* 0x0000e200ff027b82 */ /* 0x019e220000000a00 */
[----:B-----5:R-:W-:-:S06]  /*0c70*/  ULEA UR4, UR5, UR4, 0x18 ;  /* 0x0000000405047291 */ /* 0x020fcc000f8ec0ff */
[C---:B------:R-:W-:Y:S01]  /*0c80*/  LEA R0, R6.reuse, UR4, 0x2 ;  /* 0x0000000406007c11 */ /* 0x040fe2000f8e10ff */
[----:B0-----:R-:W-:-:S07]  /*0c90*/  IMAD.WIDE.U32 R2, R6, 0x4, R2 ;  /* 0x0000000406027825 */ /* 0x001fce00078e0002 */
.L_x_20:
[C---:B------:R-:W-:Y:S01]  /*0ca0*/  IMAD R14, R7.reuse, 0x80, R0 ;  /* 0x00000080070e7824 */ /* 0x040fe200078e0200 */
[----:B------:R-:W-:Y:S03]  /*0cb0*/  LDS R10, [R0] ;  /* 0x00000000000a7984 */ /* 0x000fe60000000800 */
[C---:B------:R-:W-:Y:S01]  /*0cc0*/  IMAD R12, R7.reuse, 0x80, R14 ;  /* 0x00000080070c7824 */ /* 0x040fe200078e020e */
[----:B------:R-:W-:Y:S03]  /*0cd0*/  LDS R11, [R14] ;  /* 0x000000000e0b7984 */ /* 0x000fe60000000800 */
[C---:B------:R-:W-:Y:S02]  /*0ce0*/  IMAD R18, R7.reuse, 0x80, R12 ;  /* 0x0000008007127824 */ /* 0x040fe400078e020c */
[----:B------:R-:W0:Y:S02]  /*0cf0*/  LDS R12, [R12] ;  /* 0x000000000c0c7984 */ /* 0x000e240000000800 */
[----:B------:R-:W-:-:S02]  /*0d00*/  IMAD R16, R7, 0x80, R18 ;  /* 0x0000008007107824 */ /* 0x000fc400078e0212 */
[----:B------:R0:W-:Y:S02]  /*0d10*/  LDS R23, [R18] ;  /* 0x0000000012177984 */ /* 0x0001e40000000800 */
[C---:B------:R-:W-:Y:S02]  /*0d20*/  IMAD R22, R7.reuse, 0x80, R16 ;  /* 0x0000008007167824 */ /* 0x040fe400078e0210 */
[----:B------:R-:W3:Y:S03]  /*0d30*/  LDS R16, [R16] ;  /* 0x0000000010107984 */ /* 0x000ee60000000800 */
[C---:B------:R-:W-:Y:S01]  /*0d40*/  LEA R26, R7.reuse, R22, 0x7 ;  /* 0x00000016071a7211 */ /* 0x040fe200078e38ff */
[----:B------:R4:W-:Y:S04]  /*0d50*/  LDS R21, [R22] ;  /* 0x0000000016157984 */ /* 0x0009e80000000800 */
[----:B------:R-:W-:-:S02]  /*0d60*/  IMAD R28, R7, 0x80, R26 ;  /* 0x00000080071c7824 */ /* 0x000fc400078e021a */
[----:B------:R-:W5:Y:S02]  /*0d70*/  LDS R26, [R26] ;  /* 0x000000001a1a7984 */ /* 0x000f640000000800 */
[C---:B------:R-:W-:Y:S02]  /*0d80*/  IMAD R17, R7.reuse, 0x80, R28 ;  /* 0x0000008007117824 */ /* 0x040fe400078e021c */
[----:B------:R-:W-:Y:S02]  /*0d90*/  LDS R15, [R28] ;  /* 0x000000001c0f7984 */ /* 0x000fe40000000800 */
[C---:B------:R-:W-:Y:S02]  /*0da0*/  IMAD R13, R7.reuse, 0x80, R17 ;  /* 0x00000080070d7824 */ /* 0x040fe400078e0211 */
[----:B------:R-:W5:Y:S02]  /*0db0*/  LDS R17, [R17] ;  /* 0x0000000011117984 */ /* 0x000f640000000800 */
[----:B------:R-:W-:-:S02]  /*0dc0*/  IMAD R20, R7, 0x80, R13 ;  /* 0x0000008007147824 */ /* 0x000fc400078e020d */
[----:B------:R-:W-:Y:S02]  /*0dd0*/  LDS R13, [R13] ;  /* 0x000000000d0d7984 */ /* 0x000fe40000000800 */
[C---:B------:R-:W-:Y:S02]  /*0de0*/  IMAD R8, R7.reuse, 0x80, R20 ;  /* 0x0000008007087824 */ /* 0x040fe400078e0214 */
[----:B------:R-:W5:Y:S03]  /*0df0*/  LDS R20, [R20] ;  /* 0x0000000014147984 */ /* 0x000f660000000800 */
[----:B-12---:R-:W-:Y:S02]  /*0e00*/  LEA R9, R7, R8, 0x7 ;  /* 0x0000000807097211 */ /* 0x006fe400078e38ff */
[----:B------:R-:W-:Y:S01]  /*0e10*/  LDS R8, [R8] ;  /* 0x0000000008087984 */ /* 0x000fe20000000800 */
[----:B0-----:R-:W-:-:S02]  /*0e20*/  IADD3 R18, PT, PT, R12, R11, R10 ;  /* 0x0000000b0c127210 */ /* 0x001fc40007ffe00a */
[C---:B------:R-:W-:Y:S02]  /*0e30*/  IMAD R25, R7.reuse, 0x80, R9 ;  /* 0x0000008007197824 */ /* 0x040fe400078e0209 */
[----:B------:R-:W0:Y:S02]  /*0e40*/  LDS R9, [R9] ;  /* 0x0000000009097984 */ /* 0x000e240000000800 */
[C---:B------:R-:W-:Y:S02]  /*0e50*/  IMAD R27, R7.reuse, 0x80, R25 ;  /* 0x00000080071b7824 */ /* 0x040fe400078e0219 */
[----:B------:R1:W-:Y:S01]  /*0e60*/  LDS R11, [R25] ;  /* 0x00000000190b7984 */ /* 0x0003e20000000800 */
[----:B---3--:R-:W-:Y:S01]  /*0e70*/  IADD3 R23, PT, PT, R16, R23, R18 ;  /* 0x0000001710177210 */ /* 0x008fe20007ffe012 */
[C---:B------:R-:W-:Y:S02]  /*0e80*/  IMAD R19, R7.reuse, 0x80, R27 ;  /* 0x0000008007137824 */ /* 0x040fe400078e021b */
[----:B------:R-:W2:Y:S02]  /*0e90*/  LDS R12, [R27] ;  /* 0x000000001b0c7984 */ /* 0x000ea40000000800 */
[----:B------:R-:W-:-:S04]  /*0ea0*/  IMAD R24, R7, 0x80, R19 ;  /* 0x0000008007187824 */ /* 0x000fc800078e0213 */
[C---:B----4-:R-:W-:Y:S01]  /*0eb0*/  IMAD R22, R7.reuse, 0x80, R24 ;  /* 0x0000008007167824 */ /* 0x050fe200078e0218 */
[----:B-----5:R-:W-:Y:S01]  /*0ec0*/  IADD3 R21, PT, PT, R26, R21, R23 ;  /* 0x000000151a157210 */ /* 0x020fe20007ffe017 */
[----:B------:R-:W-:Y:S03]  /*0ed0*/  LDS R24, [R24] ;  /* 0x0000000018187984 */ /* 0x000fe60000000800 */
[----:B------:R-:W-:Y:S02]  /*0ee0*/  LEA R10, R7, R22, 0x7 ;  /* 0x00000016070a7211 */ /* 0x000fe400078e38ff */
[----:B------:R-:W-:Y:S01]  /*0ef0*/  LDS R22, [R22] ;  /* 0x0000000016167984 */ /* 0x000fe20000000800 */
[----:B------:R-:W-:Y:S02]  /*0f00*/  IADD3 R21, PT, PT, R17, R15, R21 ;  /* 0x0000000f11157210 */ /* 0x000fe40007ffe015 */
[C---:B------:R-:W-:Y:S01]  /*0f10*/  IMAD R14, R7.reuse, 0x80, R10 ;  /* 0x00000080070e7824 */ /* 0x040fe200078e020a */
[----:B------:R3:W4:Y:S03]  /*0f20*/  LDS R17, [R19] ;  /* 0x0000000013117984 */ /* 0x0007260000000800 */
[C---:B------:R-:W-:Y:S01]  /*0f30*/  IMAD R16, R7.reuse, 0x80, R14 ;  /* 0x0000008007107824 */ /* 0x040fe200078e020e */
[----:B-1----:R-:W-:Y:S01]  /*0f40*/  IADD3 R25, PT, PT, R20, R13, R21 ;  /* 0x0000000d14197210 */ /* 0x002fe20007ffe015 */
[----:B------:R-:W-:Y:S02]  /*0f50*/  LDS R14, [R14] ;  /* 0x000000000e0e7984 */ /* 0x000fe40000000800 */
[----:B------:R-:W-:-:S02]  /*0f60*/  IMAD R18, R7, 0x80, R16 ;  /* 0x0000008007127824 */ /* 0x000fc400078e0210 */
[----:B------:R-:W1:Y:S02]  /*0f70*/  LDS R13, [R10] ;  /* 0x000000000a0d7984 */ /* 0x000e640000000800 */
[C---:B------:R-:W-:Y:S02]  /*0f80*/  IMAD R26, R7.reuse, 0x80, R18 ;  /* 0x00000080071a7824 */ /* 0x040fe400078e0212 */
[----:B------:R5:W1:Y:S02]  /*0f90*/  LDS R23, [R16] ;  /* 0x0000000010177984 */ /* 0x000a640000000800 */
[----:B------:R-:W-:Y:S01]  /*0fa0*/  IMAD R28, R7, 0x80, R26 ;  /* 0x00000080071c7824 */ /* 0x000fe200078e021a */
[----:B0-----:R-:W-:Y:S01]  /*0fb0*/  IADD3 R25, PT, PT, R9, R8, R25 ;  /* 0x0000000809197210 */ /* 0x001fe20007ffe019 */
[----:B------:R-:W-:Y:S03]  /*0fc0*/  LDS R18, [R18] ;  /* 0x0000000012127984 */ /* 0x000fe60000000800 */
[----:B------:R-:W-:Y:S01]  /*0fd0*/  LEA R15, R7, R28, 0x7 ;  /* 0x0000001c070f7211 */ /* 0x000fe200078e38ff */
[----:B------:R-:W0:Y:S01]  /*0fe0*/  LDS R9, [R26] ;  /* 0x000000001a097984 */ /* 0x000e220000000800 */
[----:B--2---:R-:W-:-:S03]  /*0ff0*/  IADD3 R25, PT, PT, R12, R11, R25 ;  /* 0x0000000b0c197210 */ /* 0x004fc60007ffe019 */
[C---:B------:R-:W-:Y:S01]  /*1000*/  IMAD R20, R7.reuse, 0x80, R15 ;  /* 0x0000008007147824 */ /* 0x040fe200078e020f */
[----:B------:R-:W-:Y:S03]  /*1010*/  LDS R28, [R28] ;  /* 0x000000001c1c7984 */ /* 0x000fe60000000800 */
[C---:B------:R-:W-:Y:S01]  /*1020*/  IMAD R21, R7.reuse, 0x80, R20 ;  /* 0x0000008007157824 */ /* 0x040fe200078e0214 */
[----:B------:R-:W2:Y:S03]  /*1030*/  LDS R15, [R15] ;  /* 0x000000000f0f7984 */ /* 0x000ea60000000800 */
[C---:B------:R-:W-:Y:S01]  /*1040*/  IMAD R8, R7.reuse, 0x80, R21 ;  /* 0x0000008007087824 */ /* 0x040fe200078e0215 */
[----:B------:R-:W-:Y:S03]  /*1050*/  LDS R20, [R20] ;  /* 0x0000000014147984 */ /* 0x000fe60000000800 */
[----:B---3--:R-:W-:Y:S01]  /*1060*/  IMAD R19, R7, 0x80, R8 ;  /* 0x0000008007137824 */ /* 0x008fe200078e0208 */
[----:B------:R-:W3:Y:S01]  /*1070*/  LDS R21, [R21] ;  /* 0x0000000015157984 */ /* 0x000ee20000000800 */
[----:B----4-:R-:W-:-:S02]  /*1080*/  IADD3 R17, PT, PT, R24, R17, R25 ;  /* 0x0000001118117210 */ /* 0x010fc40007ffe019 */
[C---:B------:R-:W-:Y:S01]  /*1090*/  IMAD R12, R7.reuse, 0x80, R19 ;  /* 0x00000080070c7824 */ /* 0x040fe200078e0213 */
[----:B------:R-:W-:Y:S04]  /*10a0*/  LDS R8, [R8] ;  /* 0x0000000008087984 */ /* 0x000fe80000000800 */
[----:B-----5:R-:W-:Y:S01]  /*10b0*/  LEA R16, R7, R12, 0x7 ;  /* 0x0000000c07107211 */ /* 0x020fe200078e38ff */
[----:B------:R-:W4:Y:S01]  /*10c0*/  LDS R19, [R19] ;  /* 0x0000000013137984 */ /* 0x000f220000000800 */
[----:B-1----:R-:W-:-:S03]  /*10d0*/  IADD3 R13, PT, PT, R13, R22, R17 ;  /* 0x000000160d0d7210 */ /* 0x002fc60007ffe011 */
[----:B------:R-:W-:Y:S01]  /*10e0*/  IMAD R10, R7, 0x80, R16 ;  /* 0x00000080070a7824 */ /* 0x000fe200078e0210 */
[----:B------:R-:W-:Y:S01]  /*10f0*/  LDS R12, [R12] ;  /* 0x000000000c0c7984 */ /* 0x000fe20000000800 */
[----:B------:R-:W-:-:S03]  /*1100*/  IADD3 R13, PT, PT, R23, R14, R13 ;  /* 0x0000000e170d7210 */ /* 0x000fc60007ffe00d */
[----:B------:R-:W1:Y:S04]  /*1110*/  LDS R11, [R16] ;  /* 0x00000000100b7984 */ /* 0x000e680000000800 */
[----:B------:R-:W5:Y:S01]  /*1120*/  LDS R10, [R10] ;  /* 0x000000000a0a7984 */ /* 0x000f620000000800 */
[----:B0-----:R-:W-:Y:S01]  /*1130*/  IADD3 R9, PT, PT, R9, R18, R13 ;  /* 0x0000001209097210 */ /* 0x001fe20007ffe00d */
[----:B------:R-:W-:-:S03]  /*1140*/  IMAD.IADD R6, R5, 0x1, R6 ;  /* 0x0000000105067824 */ /* 0x000fc600078e0206 */
[----:B--2---:R-:W-:Y:S02]  /*1150*/  IADD3 R9, PT, PT, R15, R28, R9 ;  /* 0x0000001c0f097210 */ /* 0x004fe40007ffe009 */
[----:B------:R-:W-:Y:S02]  /*1160*/  ISETP.GT.AND P0, PT, R6, R4, PT ;  /* 0x000000040600720c */ /* 0x000fe40003f04270 */
[----:B---3--:R-:W-:-:S04]  /*1170*/  IADD3 R9, PT, PT, R21, R20, R9 ;  /* 0x0000001415097210 */ /* 0x008fc80007ffe009 */
[----:B----4-:R-:W-:-:S04]  /*1180*/  IADD3 R8, PT, PT, R19, R8, R9 ;  /* 0x0000000813087210 */ /* 0x010fc80007ffe009 */
[----:B-1----:R-:W-:-:S05]  /*1190*/  IADD3 R11, PT, PT, R11, R12, R8 ;  /* 0x0000000c0b0b7210 */ /* 0x002fca0007ffe008 */
[----:B-----5:R-:W-:Y:S02]  /*11a0*/  IMAD.IADD R11, R11, 0x1, R10 ;  /* 0x000000010b0b7824 */ /* 0x020fe400078e020a */
[----:B------:R-:W-:-:S03]  /*11b0*/  IMAD R0, R5, 0x4, R0 ;  /* 0x0000000405007824 */ /* 0x000fc600078e0200 */
[----:B------:R0:W-:Y:S02]  /*11c0*/  REDG.E.ADD.STRONG.GPU desc[UR10][R2.64], R11 ;  /* 0x0000000b0200798e */ /* 0x0001e4000c12e10a */
[----:B0-----:R-:W-:Y:S01]  /*11d0*/  IMAD.WIDE.U32 R2, R5, 0x4, R2 ;  /* 0x0000000405027825 */ /* 0x001fe200078e0002 */
[----:B------:R-:W-:Y:S06]  /*11e0*/  @!P0 BRA `(.L_x_20) ;  /* 0xfffffff800ac8947 */ /* 0x000fec000383ffff */
[----:B------:R-:W-:Y:S05]  /*11f0*/  EXIT ;  /* 0x000000000000794d */ /* 0x000fea0003800000 */
.L_x_21:
[----:B------:R-:W-:-:S00]  /*1200*/  BRA `(.L_x_21) ;  /* 0xfffffffc00fc7947 */ /* 0x000fc0000383ffff */
[----:B------:R-:W-:-:S00]  /*1210*/  NOP ;  /* 0x0000000000007918 */ /* 0x000fc00000000000 */
        /* <DEDUP_REMOVED lines=14> */
.L_x_22:


//--------------------- .nv.shared._Z16histogram_kernelPKcPjjiii --------------------------
	.section	.nv.shared._Z16histogram_kernelPKcPjjiii,"aw",@nobits
	.sectionflags	@""
	.align	16
	.zero		1024


//--------------------- .nv.shared.reserved.0     --------------------------
	.section	.nv.shared.reserved.0,"aw",@nobits
	.weak		__nv_reservedSMEM_offset_0_alias
	.size		__nv_reservedSMEM_offset_0_alias, 0, 64
	.other		__nv_reservedSMEM_offset_0_alias,@"STO_CUDA_RESERVED_SHARED STV_DEFAULT"
__nv_reservedSMEM_offset_0_alias:
	.zero		0
	.zero		64


//--------------------- .nv.constant0._Z16histogram_kernelPKcPjjiii --------------------------
	.section	.nv.constant0._Z16histogram_kernelPKcPjjiii,"a",@progbits
	.sectionflags	@""
	.align	4
.nv.constant0._Z16histogram_kernelPKcPjjiii:
	.zero		928


//--------------------- SYMBOLS --------------------------

	.type		.nv.reservedSmem.offset0,@object
	.size		.nv.reservedSmem.offset0,0x4
	.type		.nv.reservedSmem.cap,@object
	.size		.nv.reservedSmem.cap,0x4
